//
// Generated by NVIDIA NVVM Compiler
//
// Compiler Build ID: CL-36424714
// Cuda compilation tools, release 13.0, V13.0.88
// Based on NVVM 20.0.0
//

.version 9.0
.target sm_100
.address_size 64

	// .globl	_Z10matrix_mulPiS_S_

.visible .entry _Z10matrix_mulPiS_S_(
	.param .u64 .ptr .align 1 _Z10matrix_mulPiS_S__param_0,
	.param .u64 .ptr .align 1 _Z10matrix_mulPiS_S__param_1,
	.param .u64 .ptr .align 1 _Z10matrix_mulPiS_S__param_2
)
{
	.reg .pred 	%p<5>;
	.reg .b32 	%r<33>;
	.reg .b64 	%rd<18>;

	ld.param.u64 	%rd5, [_Z10matrix_mulPiS_S__param_0];
	ld.param.u64 	%rd6, [_Z10matrix_mulPiS_S__param_1];
	ld.param.u64 	%rd7, [_Z10matrix_mulPiS_S__param_2];
	mov.u32 	%r9, %tid.x;
	mov.u32 	%r10, %ntid.x;
	mov.u32 	%r11, %ctaid.x;
	mad.lo.s32 	%r1, %r10, %r11, %r9;
	mov.u32 	%r12, %tid.y;
	mov.u32 	%r13, %ntid.y;
	mov.u32 	%r14, %ctaid.y;
	mad.lo.s32 	%r15, %r13, %r14, %r12;
	setp.gt.s32 	%p1, %r1, 999;
	setp.gt.u32 	%p2, %r15, 999;
	or.pred  	%p3, %p1, %p2;
	@%p3 bra 	$L__BB0_4;
	mul.lo.s32 	%r17, %r15, 500;
	mul.wide.u32 	%rd8, %r17, 4;
	cvta.to.global.u64 	%rd9, %rd5;
	add.s64 	%rd10, %rd8, %rd9;
	add.s64 	%rd17, %rd10, 8;
	cvta.to.global.u64 	%rd11, %rd6;
	add.s64 	%rd2, %rd11, 8000;
	mov.b32 	%r31, 0;
	mov.u32 	%r30, %r1;
	mov.u32 	%r32, %r31;
$L__BB0_2:
	mul.wide.s32 	%rd12, %r30, 4;
	add.s64 	%rd13, %rd2, %rd12;
	ld.global.u32 	%r18, [%rd17+-8];
	ld.global.u32 	%r19, [%rd13+-8000];
	mad.lo.s32 	%r20, %r19, %r18, %r32;
	ld.global.u32 	%r21, [%rd17+-4];
	ld.global.u32 	%r22, [%rd13+-4000];
	mad.lo.s32 	%r23, %r22, %r21, %r20;
	ld.global.u32 	%r24, [%rd17];
	ld.global.u32 	%r25, [%rd13];
	mad.lo.s32 	%r26, %r25, %r24, %r23;
	ld.global.u32 	%r27, [%rd17+4];
	ld.global.u32 	%r28, [%rd13+4000];
	mad.lo.s32 	%r32, %r28, %r27, %r26;
	add.s32 	%r31, %r31, 4;
	add.s64 	%rd17, %rd17, 16;
	add.s32 	%r30, %r30, 4000;
	setp.ne.s32 	%p4, %r31, 500;
	@%p4 bra 	$L__BB0_2;
	mad.lo.s32 	%r29, %r15, 1000, %r1;
	cvta.to.global.u64 	%rd14, %rd7;
	mul.wide.s32 	%rd15, %r29, 4;
	add.s64 	%rd16, %rd14, %rd15;
	st.global.u32 	[%rd16], %r32;
$L__BB0_4:
	ret;

}


// ===== COMPILED SASS (sm_100) =====

	.target	sm_100

	.elftype	@"ET_EXEC"


//--------------------- .note.nv.tkinfo           --------------------------
	.section	.note.nv.tkinfo,"",@"SHT_NOTE"
	.sectionflags	@"SHF_NOTE_NV_TKINFO"
	.tkinfo
        /*0018*/ 	.word	0x00000002
        /*0030*/ 	.string	""
        /*0030*/ 	.string	"ptxas"
        /*0030*/ 	.string	"Cuda compilation tools, release 13.0, V13.0.88"
        /*0030*/ 	.string	"Build cuda_13.0.r13.0/compiler.36424714_0"
        /*0030*/ 	.string	"-arch sm_100 -m 64 "



//--------------------- .note.nv.cuinfo           --------------------------
	.section	.note.nv.cuinfo,"",@"SHT_NOTE"
	.sectionflags	@"SHF_NOTE_NV_CUINFO"
        /*0018*/ 	.short	0x0002
        /*001a*/ 	.short	0x0064
        /*001c*/ 	.short	0x0082
	.zero		2


//--------------------- .nv.info                  --------------------------
	.section	.nv.info,"",@"SHT_CUDA_INFO"
	.align	4


	//----- nvinfo : EIATTR_REGCOUNT
	.align		4
        /*0000*/ 	.byte	0x04, 0x2f
        /*0002*/ 	.short	(.L_1 - .L_0)
	.align		4
.L_0:
        /*0004*/ 	.word	index@(_Z10matrix_mulPiS_S_)
        /*0008*/ 	.word	0x00000020


	//----- nvinfo : EIATTR_FRAME_SIZE
	.align		4
.L_1:
        /*000c*/ 	.byte	0x04, 0x11
        /*000e*/ 	.short	(.L_3 - .L_2)
	.align		4
.L_2:
        /*0010*/ 	.word	index@(_Z10matrix_mulPiS_S_)
        /*0014*/ 	.word	0x00000000


	//----- nvinfo : EIATTR_MIN_STACK_SIZE
	.align		4
.L_3:
        /*0018*/ 	.byte	0x04, 0x12
        /*001a*/ 	.short	(.L_5 - .L_4)
	.align		4
.L_4:
        /*001c*/ 	.word	index@(_Z10matrix_mulPiS_S_)
        /*0020*/ 	.word	0x00000000
.L_5:


//--------------------- .nv.compat                --------------------------
	.section	.nv.compat,"",@"SHT_CUDA_COMPAT_INFO"
	.align	4
        /*0000*/ 	.byte	0x02, 0x09, 0x00, 0x00, 0x02, 0x02, 0x01, 0x00, 0x02, 0x05, 0x05, 0x00, 0x03, 0x07, 0x01, 0x01
        /*0010*/ 	.byte	0x02, 0x03, 0x00, 0x00, 0x02, 0x06, 0x01, 0x00, 0x04, 0x0b, 0x08, 0x00, 0x09, 0x00, 0x00, 0x00
        /*0020*/ 	.byte	0x00, 0x00, 0x00, 0x00


//--------------------- .nv.info._Z10matrix_mulPiS_S_ --------------------------
	.section	.nv.info._Z10matrix_mulPiS_S_,"",@"SHT_CUDA_INFO"
	.sectionflags	@""
	.align	4


	//----- nvinfo : EIATTR_CUDA_API_VERSION
	.align		4
        /*0000*/ 	.byte	0x04, 0x37
        /*0002*/ 	.short	(.L_7 - .L_6)
.L_6:
        /*0004*/ 	.word	0x00000082


	//----- nvinfo : EIATTR_KPARAM_INFO
	.align		4
.L_7:
        /*0008*/ 	.byte	0x04, 0x17
        /*000a*/ 	.short	(.L_9 - .L_8)
.L_8:
        /*000c*/ 	.word	0x00000000
        /*0010*/ 	.short	0x0002
        /*0012*/ 	.short	0x0010
        /*0014*/ 	.byte	0x00, 0xf5, 0x21, 0x00


	//----- nvinfo : EIATTR_KPARAM_INFO
	.align		4
.L_9:
        /*0018*/ 	.byte	0x04, 0x17
        /*001a*/ 	.short	(.L_11 - .L_10)
.L_10:
        /*001c*/ 	.word	0x00000000
        /*0020*/ 	.short	0x0001
        /*0022*/ 	.short	0x0008
        /*0024*/ 	.byte	0x00, 0xf5, 0x21, 0x00


	//----- nvinfo : EIATTR_KPARAM_INFO
	.align		4
.L_11:
        /*0028*/ 	.byte	0x04, 0x17
        /*002a*/ 	.short	(.L_13 - .L_12)
.L_12:
        /*002c*/ 	.word	0x00000000
        /*0030*/ 	.short	0x0000
        /*0032*/ 	.short	0x0000
        /*0034*/ 	.byte	0x00, 0xf5, 0x21, 0x00


	//----- nvinfo : EIATTR_SPARSE_MMA_MASK
	.align		4
.L_13:
        /*0038*/ 	.byte	0x03, 0x50
        /*003a*/ 	.short	0x0000


	//----- nvinfo : EIATTR_MAXREG_COUNT
	.align		4
        /*003c*/ 	.byte	0x03, 0x1b
        /*003e*/ 	.short	0x00ff


	//----- nvinfo : EIATTR_MERCURY_ISA_VERSION
	.align		4
        /*0040*/ 	.byte	0x03, 0x5f
        /*0042*/ 	.short	0x0101


	//----- nvinfo : EIATTR_VRC_CTA_INIT_COUNT
	.align		4
        /*0044*/ 	.byte	0x02, 0x4a
	.zero		1
	.zero		1


	//----- nvinfo : EIATTR_EXIT_INSTR_OFFSETS
	.align		4
        /*0048*/ 	.byte	0x04, 0x1c
        /*004a*/ 	.short	(.L_15 - .L_14)


	//   ....[0]....
.L_14:
        /*004c*/ 	.word	0x000000b0


	//   ....[1]....
        /*0050*/ 	.word	0x00000f50


	//----- nvinfo : EIATTR_CBANK_PARAM_SIZE
	.align		4
.L_15:
        /*0054*/ 	.byte	0x03, 0x19
        /*0056*/ 	.short	0x0018


	//----- nvinfo : EIATTR_PARAM_CBANK
	.align		4
        /*0058*/ 	.byte	0x04, 0x0a
        /*005a*/ 	.short	(.L_17 - .L_16)
	.align		4
.L_16:
        /*005c*/ 	.word	index@(.nv.constant0._Z10matrix_mulPiS_S_)
        /*0060*/ 	.short	0x0380
        /*0062*/ 	.short	0x0018


	//----- nvinfo : EIATTR_SW_WAR
	.align		4
.L_17:
        /*0064*/ 	.byte	0x04, 0x36
        /*0066*/ 	.short	(.L_19 - .L_18)
.L_18:
        /*0068*/ 	.word	0x00000008
.L_19:


//--------------------- .nv.callgraph             --------------------------
	.section	.nv.callgraph,"",@"SHT_CUDA_CALLGRAPH"
	.align	4
	.sectionentsize	8
	.align		4
        /*0000*/ 	.word	0x00000000
	.align		4
        /*0004*/ 	.word	0xffffffff
	.align		4
        /*0008*/ 	.word	0x00000000
	.align		4
        /*000c*/ 	.word	0xfffffffe
	.align		4
        /*0010*/ 	.word	0x00000000
	.align		4
        /*0014*/ 	.word	0xfffffffd
	.align		4
        /*0018*/ 	.word	0x00000000
	.align		4
        /*001c*/ 	.word	0xfffffffc


//--------------------- .text._Z10matrix_mulPiS_S_ --------------------------
	.section	.text._Z10matrix_mulPiS_S_,"ax",@progbits
	.align	128
        .global         _Z10matrix_mulPiS_S_
        .type           _Z10matrix_mulPiS_S_,@function
        .size           _Z10matrix_mulPiS_S_,(.L_x_2 - _Z10matrix_mulPiS_S_)
        .other          _Z10matrix_mulPiS_S_,@"STO_CUDA_ENTRY STV_DEFAULT"
_Z10matrix_mulPiS_S_:
.text._Z10matrix_mulPiS_S_:
[----:B------:R-:W-:Y:S01]  /*0000*/  LDC R1, c[0x0][0x37c] ;  /* 0x0000df00ff017b82 */ /* 0x000fe20000000800 */
[----:B------:R-:W0:Y:S01]  /*0010*/  S2R R0, SR_TID.Y ;  /* 0x0000000000007919 */ /* 0x000e220000002200 */
[----:B------:R-:W1:Y:S01]  /*0020*/  LDCU UR4, c[0x0][0x360] ;  /* 0x00006c00ff0477ac */ /* 0x000e620008000800 */
[----:B------:R-:W0:Y:S01]  /*0030*/  S2R R3, SR_CTAID.Y ;  /* 0x0000000000037919 */ /* 0x000e220000002600 */
[----:B------:R-:W0:Y:S01]  /*0040*/  LDCU UR5, c[0x0][0x364] ;  /* 0x00006c80ff0577ac */ /* 0x000e220008000800 */
[----:B------:R-:W1:Y:S01]  /*0050*/  S2R R11, SR_TID.X ;  /* 0x00000000000b7919 */ /* 0x000e620000002100 */
[----:B------:R-:W1:Y:S01]  /*0060*/  S2R R2, SR_CTAID.X ;  /* 0x0000000000027919 */ /* 0x000e620000002500 */
[----:B0-----:R-:W-:-:S05]  /*0070*/  IMAD R0, R3, UR5, R0 ;  /* 0x0000000503007c24 */ /* 0x001fca000f8e0200 */
[----:B------:R-:W-:Y:S01]  /*0080*/  ISETP.GT.U32.AND P0, PT, R0, 0x3e7, PT ;  /* 0x000003e70000780c */ /* 0x000fe20003f04070 */
[----:B-1----:R-:W-:-:S05]  /*0090*/  IMAD R11, R2, UR4, R11 ;  /* 0x00000004020b7c24 */ /* 0x002fca000f8e020b */
[----:B------:R-:W-:-:S13]  /*00a0*/  ISETP.GT.OR P0, PT, R11, 0x3e7, P0 ;  /* 0x000003e70b00780c */ /* 0x000fda0000704670 */
[----:B------:R-:W-:Y:S05]  /*00b0*/  @P0 EXIT ;  /* 0x000000000000094d */ /* 0x000fea0003800000 */
[----:B------:R-:W0:Y:S01]  /*00c0*/  LDCU.64 UR4, c[0x0][0x388] ;  /* 0x00007100ff0477ac */ /* 0x000e220008000a00 */
[----:B------:R-:W1:Y:S01]  /*00d0*/  LDC.64 R4, c[0x0][0x380] ;  /* 0x0000e000ff047b82 */ /* 0x000e620000000a00 */
[----:B------:R-:W-:Y:S01]  /*00e0*/  IMAD R7, R0, 0x1f4, RZ ;  /* 0x000001f400077824 */ /* 0x000fe200078e02ff */
[----:B------:R-:W2:Y:S01]  /*00f0*/  LDCU.64 UR6, c[0x0][0x358] ;  /* 0x00006b00ff0677ac */ /* 0x000ea20008000a00 */
[----:B0-----:R-:W-:-:S04]  /*0100*/  UIADD3 UR4, UP0, UPT, UR4, 0x1f40, URZ ;  /* 0x00001f4004047890 */ /* 0x001fc8000ff1e0ff */
[----:B------:R-:W-:Y:S02]  /*0110*/  UIADD3.X UR5, UPT, UPT, URZ, UR5, URZ, UP0, !UPT ;  /* 0x00000005ff057290 */ /* 0x000fe400087fe4ff */
[----:B------:R-:W-:Y:S01]  /*0120*/  MOV R2, UR4 ;  /* 0x0000000400027c02 */ /* 0x000fe20008000f00 */
[----:B-1----:R-:W-:-:S03]  /*0130*/  IMAD.WIDE.U32 R4, R7, 0x4, R4 ;  /* 0x0000000407047825 */ /* 0x002fc600078e0004 */
[----:B------:R-:W-:Y:S02]  /*0140*/  MOV R3, UR5 ;  /* 0x0000000500037c02 */ /* 0x000fe40008000f00 */
[----:B--2---:R-:W2:Y:S01]  /*0150*/  LDG.E R16, desc[UR6][R4.64] ;  /* 0x0000000604107981 */ /* 0x004ea2000c1e1900 */
[----:B------:R-:W-:-:S03]  /*0160*/  IMAD.WIDE R6, R11, 0x4, R2 ;  /* 0x000000040b067825 */ /* 0x000fc600078e0202 */
[----:B------:R-:W3:Y:S04]  /*0170*/  LDG.E R18, desc[UR6][R4.64+0x4] ;  /* 0x0000040604127981 */ /* 0x000ee8000c1e1900 */
[----:B------:R-:W2:Y:S04]  /*0180*/  LDG.E R19, desc[UR6][R6.64+-0x1f40] ;  /* 0xffe0c00606137981 */ /* 0x000ea8000c1e1900 */
[----:B------:R-:W3:Y:S01]  /*0190*/  LDG.E R21, desc[UR6][R6.64+-0xfa0] ;  /* 0xfff0600606157981 */ /* 0x000ee2000c1e1900 */
[----:B------:R-:W-:-:S03]  /*01a0*/  IADD3 R9, PT, PT, R11, 0xfa0, RZ ;  /* 0x00000fa00b097810 */ /* 0x000fc60007ffe0ff */
[----:B------:R-:W4:Y:S04]  /*01b0*/  LDG.E R20, desc[UR6][R4.64+0x8] ;  /* 0x0000080604147981 */ /* 0x000f28000c1e1900 */
[----:B------:R-:W4:Y:S01]  /*01c0*/  LDG.E R23, desc[UR6][R6.64] ;  /* 0x0000000606177981 */ /* 0x000f22000c1e1900 */
[----:B------:R-:W-:-:S03]  /*01d0*/  IMAD.WIDE R8, R9, 0x4, R2 ;  /* 0x0000000409087825 */ /* 0x000fc600078e0202 */
[----:B------:R0:W5:Y:S04]  /*01e0*/  LDG.E R22, desc[UR6][R6.64+0xfa0] ;  /* 0x000fa00606167981 */ /* 0x000168000c1e1900 */
[----:B------:R-:W5:Y:S04]  /*01f0*/  LDG.E R25, desc[UR6][R4.64+0xc] ;  /* 0x00000c0604197981 */ /* 0x000f68000c1e1900 */
[----:B------:R-:W5:Y:S04]  /*0200*/  LDG.E R14, desc[UR6][R4.64+0x10] ;  /* 0x00001006040e7981 */ /* 0x000f68000c1e1900 */
[----:B------:R-:W5:Y:S04]  /*0210*/  LDG.E R17, desc[UR6][R8.64+-0x1f40] ;  /* 0xffe0c00608117981 */ /* 0x000f68000c1e1900 */
[----:B------:R-:W5:Y:S04]  /*0220*/  LDG.E R12, desc[UR6][R4.64+0x14] ;  /* 0x00001406040c7981 */ /* 0x000f68000c1e1900 */
[----:B------:R-:W5:Y:S04]  /*0230*/  LDG.E R15, desc[UR6][R8.64+-0xfa0] ;  /* 0xfff06006080f7981 */ /* 0x000f68000c1e1900 */
[----:B------:R-:W5:Y:S04]  /*0240*/  LDG.E R13, desc[UR6][R4.64+0x18] ;  /* 0x00001806040d7981 */ /* 0x000f68000c1e1900 */
[----:B------:R-:W5:Y:S01]  /*0250*/  LDG.E R10, desc[UR6][R8.64] ;  /* 0x00000006080a7981 */ /* 0x000f62000c1e1900 */
[----:B------:R-:W-:-:S05]  /*0260*/  IADD3 R27, PT, PT, R11, 0x1f40, RZ ;  /* 0x00001f400b1b7810 */ /* 0x000fca0007ffe0ff */
[----:B0-----:R-:W-:Y:S01]  /*0270*/  IMAD.WIDE R6, R27, 0x4, R2 ;  /* 0x000000041b067825 */ /* 0x001fe200078e0202 */
[----:B------:R-:W-:-:S04]  /*0280*/  IADD3 R29, PT, PT, R11, 0x2ee0, RZ ;  /* 0x00002ee00b1d7810 */ /* 0x000fc80007ffe0ff */
[----:B------:R-:W5:Y:S01]  /*0290*/  LDG.E R27, desc[UR6][R6.64+0xfa0] ;  /* 0x000fa006061b7981 */ /* 0x000f62000c1e1900 */
[----:B--2---:R-:W-:-:S03]  /*02a0*/  IMAD R24, R16, R19, RZ ;  /* 0x0000001310187224 */ /* 0x004fc600078e02ff */
[----:B------:R0:W2:Y:S04]  /*02b0*/  LDG.E R16, desc[UR6][R8.64+0xfa0] ;  /* 0x000fa00608107981 */ /* 0x0000a8000c1e1900 */
[----:B------:R-:W2:Y:S01]  /*02c0*/  LDG.E R19, desc[UR6][R4.64+0x1c] ;  /* 0x00001c0604137981 */ /* 0x000ea2000c1e1900 */
[----:B---3--:R-:W-:-:S03]  /*02d0*/  IMAD R24, R18, R21, R24 ;  /* 0x0000001512187224 */ /* 0x008fc600078e0218 */
[----:B------:R-:W3:Y:S04]  /*02e0*/  LDG.E R18, desc[UR6][R4.64+0x20] ;  /* 0x0000200604127981 */ /* 0x000ee8000c1e1900 */
[----:B------:R-:W3:Y:S01]  /*02f0*/  LDG.E R21, desc[UR6][R6.64+-0x1f40] ;  /* 0xffe0c00606157981 */ /* 0x000ee2000c1e1900 */
[----:B----4-:R-:W-:-:S03]  /*0300*/  IMAD R24, R20, R23, R24 ;  /* 0x0000001714187224 */ /* 0x010fc600078e0218 */
[----:B------:R-:W4:Y:S04]  /*0310*/  LDG.E R20, desc[UR6][R4.64+0x24] ;  /* 0x0000240604147981 */ /* 0x000f28000c1e1900 */
[----:B------:R-:W4:Y:S01]  /*0320*/  LDG.E R23, desc[UR6][R6.64+-0xfa0] ;  /* 0xfff0600606177981 */ /* 0x000f22000c1e1900 */
[----:B-----5:R-:W-:-:S03]  /*0330*/  IMAD R26, R25, R22, R24 ;  /* 0x00000016191a7224 */ /* 0x020fc600078e0218 */
[----:B------:R-:W5:Y:S01]  /*0340*/  LDG.E R22, desc[UR6][R4.64+0x28] ;  /* 0x0000280604167981 */ /* 0x000f62000c1e1900 */
[----:B0-----:R-:W-:-:S03]  /*0350*/  IMAD.WIDE R8, R29, 0x4, R2 ;  /* 0x000000041d087825 */ /* 0x001fc600078e0202 */
[----:B------:R-:W5:Y:S01]  /*0360*/  LDG.E R25, desc[UR6][R6.64] ;  /* 0x0000000606197981 */ /* 0x000f62000c1e1900 */
[----:B------:R-:W-:-:S03]  /*0370*/  IMAD R26, R14, R17, R26 ;  /* 0x000000110e1a7224 */ /* 0x000fc600078e021a */
[----:B------:R-:W5:Y:S04]  /*0380*/  LDG.E R24, desc[UR6][R4.64+0x2c] ;  /* 0x00002c0604187981 */ /* 0x000f68000c1e1900 */
[----:B------:R-:W5:Y:S01]  /*0390*/  LDG.E R14, desc[UR6][R4.64+0x30] ;  /* 0x00003006040e7981 */ /* 0x000f62000c1e1900 */
[----:B------:R-:W-:-:S03]  /*03a0*/  IMAD R26, R12, R15, R26 ;  /* 0x0000000f0c1a7224 */ /* 0x000fc600078e021a */
[----:B------:R-:W5:Y:S04]  /*03b0*/  LDG.E R17, desc[UR6][R8.64+-0x1f40] ;  /* 0xffe0c00608117981 */ /* 0x000f68000c1e1900 */
[----:B------:R-:W5:Y:S01]  /*03c0*/  LDG.E R12, desc[UR6][R4.64+0x34] ;  /* 0x00003406040c7981 */ /* 0x000f62000c1e1900 */
[----:B------:R-:W-:-:S03]  /*03d0*/  IMAD R26, R13, R10, R26 ;  /* 0x0000000a0d1a7224 */ /* 0x000fc600078e021a */
[----:B------:R-:W5:Y:S04]  /*03e0*/  LDG.E R15, desc[UR6][R8.64+-0xfa0] ;  /* 0xfff06006080f7981 */ /* 0x000f68000c1e1900 */
[----:B------:R-:W5:Y:S04]  /*03f0*/  LDG.E R13, desc[UR6][R4.64+0x38] ;  /* 0x00003806040d7981 */ /* 0x000f68000c1e1900 */
[----:B------:R-:W5:Y:S04]  /*0400*/  LDG.E R6, desc[UR6][R8.64] ;  /* 0x0000000608067981 */ /* 0x000f68000c1e1900 */
[----:B------:R-:W5:Y:S04]  /*0410*/  LDG.E R7, desc[UR6][R8.64+0xfa0] ;  /* 0x000fa00608077981 */ /* 0x000f68000c1e1900 */
[----:B------:R-:W5:Y:S01]  /*0420*/  LDG.E R10, desc[UR6][R4.64+0x3c] ;  /* 0x00003c06040a7981 */ /* 0x000f62000c1e1900 */
[----:B------:R-:W-:Y:S01]  /*0430*/  UMOV UR4, 0x10 ;  /* 0x0000001000047882 */ /* 0x000fe20000000000 */
[----:B--2---:R-:W-:-:S04]  /*0440*/  IMAD R16, R19, R16, R26 ;  /* 0x0000001013107224 */ /* 0x004fc800078e021a */
[----:B---3--:R-:W-:-:S04]  /*0450*/  IMAD R16, R18, R21, R16 ;  /* 0x0000001512107224 */ /* 0x008fc800078e0210 */
[----:B----4-:R-:W-:-:S04]  /*0460*/  IMAD R16, R20, R23, R16 ;  /* 0x0000001714107224 */ /* 0x010fc800078e0210 */
[----:B-----5:R-:W-:-:S04]  /*0470*/  IMAD R16, R22, R25, R16 ;  /* 0x0000001916107224 */ /* 0x020fc800078e0210 */
[----:B------:R-:W-:-:S04]  /*0480*/  IMAD R16, R24, R27, R16 ;  /* 0x0000001b18107224 */ /* 0x000fc800078e0210 */
[----:B------:R-:W-:-:S04]  /*0490*/  IMAD R14, R14, R17, R16 ;  /* 0x000000110e0e7224 */ /* 0x000fc800078e0210 */
[----:B------:R-:W-:Y:S01]  /*04a0*/  IMAD R12, R12, R15, R14 ;  /* 0x0000000f0c0c7224 */ /* 0x000fe200078e020e */
[----:B------:R-:W-:-:S03]  /*04b0*/  IADD3 R14, P0, PT, R4, 0x48, RZ ;  /* 0x00000048040e7810 */ /* 0x000fc60007f1e0ff */
[----:B------:R-:W-:Y:S01]  /*04c0*/  IMAD R6, R13, R6, R12 ;  /* 0x000000060d067224 */ /* 0x000fe200078e020c */
[----:B------:R-:W-:Y:S02]  /*04d0*/  IADD3.X R15, PT, PT, RZ, R5, RZ, P0, !PT ;  /* 0x00000005ff0f7210 */ /* 0x000fe400007fe4ff */
[----:B------:R-:W-:Y:S01]  /*04e0*/  IADD3 R13, PT, PT, R11, 0x3e80, RZ ;  /* 0x00003e800b0d7810 */ /* 0x000fe20007ffe0ff */
[----:B------:R-:W-:-:S07]  /*04f0*/  IMAD R8, R10, R7, R6 ;  /* 0x000000070a087224 */ /* 0x000fce00078e0206 */
.L_x_0:
[C---:B------:R-:W-:Y:S01]  /*0500*/  IMAD.WIDE R22, R13.reuse, 0x4, R2 ;  /* 0x000000040d167825 */ /* 0x040fe200078e0202 */
[----:B------:R-:W-:Y:S02]  /*0510*/  MOV R4, R14 ;  /* 0x0000000e00047202 */ /* 0x000fe40000000f00 */
[----:B------:R-:W-:Y:S02]  /*0520*/  MOV R5, R15 ;  /* 0x0000000f00057202 */ /* 0x000fe40000000f00 */
[----:B------:R-:W2:Y:S04]  /*0530*/  LDG.E R18, desc[UR6][R22.64+-0x1f40] ;  /* 0xffe0c00616127981 */ /* 0x000ea8000c1e1900 */
[----:B------:R-:W2:Y:S04]  /*0540*/  LDG.E R9, desc[UR6][R4.64+-0x8] ;  /* 0xfffff80604097981 */ /* 0x000ea8000c1e1900 */
[----:B------:R-:W3:Y:S04]  /*0550*/  LDG.E R12, desc[UR6][R4.64+-0x4] ;  /* 0xfffffc06040c7981 */ /* 0x000ee8000c1e1900 */
[----:B------:R-:W3:Y:S04]  /*0560*/  LDG.E R17, desc[UR6][R22.64+-0xfa0] ;  /* 0xfff0600616117981 */ /* 0x000ee8000c1e1900 */
[----:B------:R-:W4:Y:S04]  /*0570*/  LDG.E R10, desc[UR6][R4.64] ;  /* 0x00000006040a7981 */ /* 0x000f28000c1e1900 */
[----:B------:R-:W4:Y:S01]  /*0580*/  LDG.E R15, desc[UR6][R22.64] ;  /* 0x00000006160f7981 */ /* 0x000f22000c1e1900 */
[----:B------:R-:W-:-:S03]  /*0590*/  IADD3 R7, PT, PT, R13, 0xfa0, RZ ;  /* 0x00000fa00d077810 */ /* 0x000fc60007ffe0ff */
[----:B------:R-:W5:Y:S02]  /*05a0*/  LDG.E R16, desc[UR6][R22.64+0xfa0] ;  /* 0x000fa00616107981 */ /* 0x000f64000c1e1900 */
[----:B------:R-:W-:Y:S02]  /*05b0*/  IMAD.WIDE R6, R7, 0x4, R2 ;  /* 0x0000000407067825 */ /* 0x000fe400078e0202 */
[----:B------:R-:W5:Y:S04]  /*05c0*/  LDG.E R29, desc[UR6][R4.64+0x4] ;  /* 0x00000406041d7981 */ /* 0x000f68000c1e1900 */
[----:B------:R-:W5:Y:S04]  /*05d0*/  LDG.E R24, desc[UR6][R4.64+0x8] ;  /* 0x0000080604187981 */ /* 0x000f68000c1e1900 */
[----:B------:R-:W5:Y:S04]  /*05e0*/  LDG.E R27, desc[UR6][R6.64+-0x1f40] ;  /* 0xffe0c006061b7981 */ /* 0x000f68000c1e1900 */
[----:B------:R-:W5:Y:S04]  /*05f0*/  LDG.E R21, desc[UR6][R4.64+0xc] ;  /* 0x00000c0604157981 */ /* 0x000f68000c1e1900 */
[----:B------:R-:W5:Y:S01]  /*0600*/  LDG.E R22, desc[UR6][R6.64+-0xfa0] ;  /* 0xfff0600606167981 */ /* 0x000f62000c1e1900 */
[----:B------:R-:W-:-:S03]  /*0610*/  IADD3 R26, PT, PT, R13, 0x1f40, RZ ;  /* 0x00001f400d1a7810 */ /* 0x000fc60007ffe0ff */
[----:B------:R-:W5:Y:S04]  /*0620*/  LDG.E R14, desc[UR6][R4.64+0x10] ;  /* 0x00001006040e7981 */ /* 0x000f68000c1e1900 */
[----:B------:R-:W5:Y:S04]  /*0630*/  LDG.E R19, desc[UR6][R6.64] ;  /* 0x0000000606137981 */ /* 0x000f68000c1e1900 */
[----:B------:R0:W5:Y:S04]  /*0640*/  LDG.E R20, desc[UR6][R6.64+0xfa0] ;  /* 0x000fa00606147981 */ /* 0x000168000c1e1900 */
[----:B------:R-:W5:Y:S01]  /*0650*/  LDG.E R25, desc[UR6][R4.64+0x14] ;  /* 0x0000140604197981 */ /* 0x000f62000c1e1900 */
[----:B--2---:R-:W-:-:S02]  /*0660*/  IMAD R18, R9, R18, R8 ;  /* 0x0000001209127224 */ /* 0x004fc400078e0208 */
[----:B------:R-:W-:-:S05]  /*0670*/  IMAD.WIDE R8, R26, 0x4, R2 ;  /* 0x000000041a087825 */ /* 0x000fca00078e0202 */
[----:B------:R-:W2:Y:S01]  /*0680*/  LDG.E R23, desc[UR6][R8.64+-0x1f40] ;  /* 0xffe0c00608177981 */ /* 0x000ea2000c1e1900 */
[----:B---3--:R-:W-:-:S03]  /*0690*/  IMAD R12, R12, R17, R18 ;  /* 0x000000110c0c7224 */ /* 0x008fc600078e0212 */
[----:B------:R-:W2:Y:S04]  /*06a0*/  LDG.E R18, desc[UR6][R4.64+0x18] ;  /* 0x0000180604127981 */ /* 0x000ea8000c1e1900 */
[----:B------:R-:W3:Y:S01]  /*06b0*/  LDG.E R17, desc[UR6][R8.64+-0xfa0] ;  /* 0xfff0600608117981 */ /* 0x000ee2000c1e1900 */
[----:B----4-:R-:W-:-:S03]  /*06c0*/  IMAD R26, R10, R15, R12 ;  /* 0x0000000f0a1a7224 */ /* 0x010fc600078e020c */
[----:B------:R-:W3:Y:S04]  /*06d0*/  LDG.E R12, desc[UR6][R4.64+0x1c] ;  /* 0x00001c06040c7981 */ /* 0x000ee8000c1e1900 */
[----:B------:R-:W4:Y:S04]  /*06e0*/  LDG.E R10, desc[UR6][R4.64+0x20] ;  /* 0x00002006040a7981 */ /* 0x000f28000c1e1900 */
[----:B------:R-:W4:Y:S01]  /*06f0*/  LDG.E R15, desc[UR6][R8.64] ;  /* 0x00000006080f7981 */ /* 0x000f22000c1e1900 */
[----:B-----5:R-:W-:Y:S01]  /*0700*/  IMAD R26, R29, R16, R26 ;  /* 0x000000101d1a7224 */ /* 0x020fe200078e021a */
[----:B0-----:R-:W-:-:S02]  /*0710*/  IADD3 R7, PT, PT, R13, 0x2ee0, RZ ;  /* 0x00002ee00d077810 */ /* 0x001fc40007ffe0ff */
[----:B------:R0:W5:Y:S01]  /*0720*/  LDG.E R16, desc[UR6][R8.64+0xfa0] ;  /* 0x000fa00608107981 */ /* 0x000162000c1e1900 */
[----:B------:R-:W-:Y:S02]  /*0730*/  IMAD R24, R24, R27, R26 ;  /* 0x0000001b18187224 */ /* 0x000fe400078e021a */
[----:B------:R-:W-:Y:S01]  /*0740*/  IMAD.WIDE R6, R7, 0x4, R2 ;  /* 0x0000000407067825 */ /* 0x000fe200078e0202 */
[----:B------:R-:W5:Y:S04]  /*0750*/  LDG.E R29, desc[UR6][R4.64+0x24] ;  /* 0x00002406041d7981 */ /* 0x000f68000c1e1900 */
[----:B------:R-:W5:Y:S01]  /*0760*/  LDG.E R27, desc[UR6][R4.64+0x34] ;  /* 0x00003406041b7981 */ /* 0x000f62000c1e1900 */
[----:B------:R-:W-:-:S03]  /*0770*/  IMAD R22, R21, R22, R24 ;  /* 0x0000001615167224 */ /* 0x000fc600078e0218 */
[----:B------:R-:W5:Y:S04]  /*0780*/  LDG.E R21, desc[UR6][R4.64+0x28] ;  /* 0x0000280604157981 */ /* 0x000f68000c1e1900 */
[----:B------:R-:W5:Y:S01]  /*0790*/  LDG.E R24, desc[UR6][R6.64+-0x1f40] ;  /* 0xffe0c00606187981 */ /* 0x000f62000c1e1900 */
[----:B------:R-:W-:-:S03]  /*07a0*/  IMAD R22, R14, R19, R22 ;  /* 0x000000130e167224 */ /* 0x000fc600078e0216 */
[----:B------:R-:W5:Y:S04]  /*07b0*/  LDG.E R14, desc[UR6][R4.64+0x2c] ;  /* 0x00002c06040e7981 */ /* 0x000f68000c1e1900 */
[----:B------:R-:W5:Y:S01]  /*07c0*/  LDG.E R19, desc[UR6][R6.64+-0xfa0] ;  /* 0xfff0600606137981 */ /* 0x000f62000c1e1900 */
[----:B------:R-:W-:Y:S01]  /*07d0*/  IMAD R26, R25, R20, R22 ;  /* 0x00000014191a7224 */ /* 0x000fe200078e0216 */
[----:B0-----:R-:W-:Y:S02]  /*07e0*/  IADD3 R9, PT, PT, R13, 0x3e80, RZ ;  /* 0x00003e800d097810 */ /* 0x001fe40007ffe0ff */
[----:B------:R-:W5:Y:S04]  /*07f0*/  LDG.E R20, desc[UR6][R4.64+0x30] ;  /* 0x0000300604147981 */ /* 0x000f68000c1e1900 */
[----:B------:R-:W5:Y:S01]  /*0800*/  LDG.E R25, desc[UR6][R6.64] ;  /* 0x0000000606197981 */ /* 0x000f62000c1e1900 */
[----:B------:R-:W-:-:S03]  /*0810*/  IMAD.WIDE R8, R9, 0x4, R2 ;  /* 0x0000000409087825 */ /* 0x000fc600078e0202 */
[----:B------:R0:W5:Y:S01]  /*0820*/  LDG.E R22, desc[UR6][R6.64+0xfa0] ;  /* 0x000fa00606167981 */ /* 0x000162000c1e1900 */
[----:B--2---:R-:W-:-:S03]  /*0830*/  IMAD R18, R18, R23, R26 ;  /* 0x0000001712127224 */ /* 0x004fc600078e021a */
        /* <DEDUP_REMOVED lines=8> */
[----:B0-----:R-:W-:Y:S01]  /*08c0*/  IADD3 R7, PT, PT, R13, 0x4e20, RZ ;  /* 0x00004e200d077810 */ /* 0x001fe20007ffe0ff */
[----:B-----5:R-:W-:-:S02]  /*08d0*/  IMAD R26, R29, R16, R26 ;  /* 0x000000101d1a7224 */ /* 0x020fc400078e021a */
[----:B------:R0:W5:Y:S02]  /*08e0*/  LDG.E R16, desc[UR6][R8.64+0xfa0] ;  /* 0x000fa00608107981 */ /* 0x000164000c1e1900 */
[----:B------:R-:W-:-:S04]  /*08f0*/  IMAD.WIDE R6, R7, 0x4, R2 ;  /* 0x0000000407067825 */ /* 0x000fc800078e0202 */
[----:B------:R-:W-:Y:S01]  /*0900*/  IMAD R24, R21, R24, R26 ;  /* 0x0000001815187224 */ /* 0x000fe200078e021a */
        /* <DEDUP_REMOVED lines=9> */
[----:B------:R-:W5:Y:S01]  /*09a0*/  LDG.E R22, desc[UR6][R4.64+0x50] ;  /* 0x0000500604167981 */ /* 0x000f62000c1e1900 */
[----:B0-----:R-:W-:-:S03]  /*09b0*/  IADD3 R9, PT, PT, R13, 0x5dc0, RZ ;  /* 0x00005dc00d097810 */ /* 0x001fc60007ffe0ff */
[----:B------:R0:W5:Y:S04]  /*09c0*/  LDG.E R27, desc[UR6][R6.64] ;  /* 0x00000006061b7981 */ /* 0x000168000c1e1900 */
[----:B------:R-:W5:Y:S01]  /*09d0*/  LDG.E R24, desc[UR6][R4.64+0x54] ;  /* 0x0000540604187981 */ /* 0x000f62000c1e1900 */
[----:B------:R-:W-:-:S04]  /*09e0*/  IMAD.WIDE R8, R9, 0x4, R2 ;  /* 0x0000000409087825 */ /* 0x000fc800078e0202 */
[----:B--2---:R-:W-:Y:S02]  /*09f0*/  IMAD R18, R18, R23, R26 ;  /* 0x0000001712127224 */ /* 0x004fe400078e021a */
[----:B------:R-:W2:Y:S02]  /*0a00*/  LDG.E R23, desc[UR6][R8.64+-0xfa0] ;  /* 0xfff0600608177981 */ /* 0x000ea4000c1e1900 */
[----:B---3--:R-:W-:Y:S02]  /*0a10*/  IMAD R18, R12, R17, R18 ;  /* 0x000000110c127224 */ /* 0x008fe400078e0212 */
[----:B------:R-:W3:Y:S04]  /*0a20*/  LDG.E R17, desc[UR6][R4.64+0x58] ;  /* 0x0000580604117981 */ /* 0x000ee8000c1e1900 */
[----:B------:R-:W3:Y:S01]  /*0a30*/  LDG.E R12, desc[UR6][R8.64+-0x1f40] ;  /* 0xffe0c006080c7981 */ /* 0x000ee2000c1e1900 */
[----:B----4-:R-:W-:-:S03]  /*0a40*/  IMAD R26, R10, R15, R18 ;  /* 0x0000000f0a1a7224 */ /* 0x010fc600078e0212 */
[----:B------:R-:W2:Y:S04]  /*0a50*/  LDG.E R18, desc[UR6][R4.64+0x5c] ;  /* 0x00005c0604127981 */ /* 0x000ea8000c1e1900 */
[----:B------:R-:W4:Y:S04]  /*0a60*/  LDG.E R15, desc[UR6][R4.64+0x60] ;  /* 0x00006006040f7981 */ /* 0x000f28000c1e1900 */
[----:B------:R-:W4:Y:S01]  /*0a70*/  LDG.E R10, desc[UR6][R8.64] ;  /* 0x00000006080a7981 */ /* 0x000f22000c1e1900 */
[----:B0-----:R-:W-:Y:S01]  /*0a80*/  IADD3 R7, PT, PT, R13, 0x6d60, RZ ;  /* 0x00006d600d077810 */ /* 0x001fe20007ffe0ff */
[----:B-----5:R-:W-:-:S04]  /*0a90*/  IMAD R21, R21, R16, R26 ;  /* 0x0000001015157224 */ /* 0x020fc800078e021a */
[----:B------:R-:W-:Y:S01]  /*0aa0*/  IMAD.WIDE R6, R7, 0x4, R2 ;  /* 0x0000000407067825 */ /* 0x000fe200078e0202 */
[----:B------:R0:W5:Y:S03]  /*0ab0*/  LDG.E R16, desc[UR6][R8.64+0xfa0] ;  /* 0x000fa00608107981 */ /* 0x000166000c1e1900 */
[----:B------:R-:W-:Y:S02]  /*0ac0*/  IMAD R14, R14, R19, R21 ;  /* 0x000000130e0e7224 */ /* 0x000fe400078e0215 */
[----:B------:R-:W5:Y:S04]  /*0ad0*/  LDG.E R19, desc[UR6][R4.64+0x64] ;  /* 0x0000640604137981 */ /* 0x000f68000c1e1900 */
[----:B------:R-:W5:Y:S01]  /*0ae0*/  LDG.E R21, desc[UR6][R4.64+0x68] ;  /* 0x0000680604157981 */ /* 0x000f62000c1e1900 */
[----:B------:R-:W-:-:S03]  /*0af0*/  IMAD R20, R20, R25, R14 ;  /* 0x0000001914147224 */ /* 0x000fc600078e020e */
[----:B------:R-:W5:Y:S01]  /*0b00*/  LDG.E R14, desc[UR6][R6.64+-0x1f40] ;  /* 0xffe0c006060e7981 */ /* 0x000f62000c1e1900 */
[----:B0-----:R-:W-:-:S03]  /*0b10*/  IADD3 R9, PT, PT, R13, 0x7d00, RZ ;  /* 0x00007d000d097810 */ /* 0x001fc60007ffe0ff */
[----:B------:R-:W5:Y:S01]  /*0b20*/  LDG.E R25, desc[UR6][R4.64+0x70] ;  /* 0x0000700604197981 */ /* 0x000f62000c1e1900 */
[----:B------:R-:W-:-:S03]  /*0b30*/  IMAD R22, R22, R27, R20 ;  /* 0x0000001b16167224 */ /* 0x000fc600078e0214 */
[----:B------:R-:W5:Y:S04]  /*0b40*/  LDG.E R27, desc[UR6][R4.64+0x6c] ;  /* 0x00006c06041b7981 */ /* 0x000f68000c1e1900 */
[----:B------:R-:W5:Y:S01]  /*0b50*/  LDG.E R20, desc[UR6][R6.64+-0xfa0] ;  /* 0xfff0600606147981 */ /* 0x000f62000c1e1900 */
[----:B------:R-:W-:-:S03]  /*0b60*/  IMAD R26, R24, R29, R22 ;  /* 0x0000001d181a7224 */ /* 0x000fc600078e0216 */
[----:B------:R-:W5:Y:S01]  /*0b70*/  LDG.E R22, desc[UR6][R6.64] ;  /* 0x0000000606167981 */ /* 0x000f62000c1e1900 */
[----:B------:R-:W-:-:S03]  /*0b80*/  IMAD.WIDE R8, R9, 0x4, R2 ;  /* 0x0000000409087825 */ /* 0x000fc600078e0202 */
[----:B------:R0:W5:Y:S04]  /*0b90*/  LDG.E R24, desc[UR6][R6.64+0xfa0] ;  /* 0x000fa00606187981 */ /* 0x000168000c1e1900 */
[----:B------:R-:W5:Y:S01]  /*0ba0*/  LDG.E R29, desc[UR6][R4.64+0x74] ;  /* 0x00007406041d7981 */ /* 0x000f62000c1e1900 */
[----:B---3--:R-:W-:-:S03]  /*0bb0*/  IMAD R12, R17, R12, R26 ;  /* 0x0000000c110c7224 */ /* 0x008fc600078e021a */
[----:B------:R-:W3:Y:S01]  /*0bc0*/  LDG.E R17, desc[UR6][R4.64+0x80] ;  /* 0x0000800604117981 */ /* 0x000ee2000c1e1900 */
[----:B--2---:R-:W-:-:S03]  /*0bd0*/  IMAD R12, R18, R23, R12 ;  /* 0x00000017120c7224 */ /* 0x004fc600078e020c */
[----:B------:R-:W2:Y:S04]  /*0be0*/  LDG.E R18, desc[UR6][R4.64+0x78] ;  /* 0x0000780604127981 */ /* 0x000ea8000c1e1900 */
[----:B------:R-:W2:Y:S01]  /*0bf0*/  LDG.E R23, desc[UR6][R8.64+-0x1f40] ;  /* 0xffe0c00608177981 */ /* 0x000ea2000c1e1900 */
[----:B----4-:R-:W-:-:S03]  /*0c00*/  IMAD R26, R15, R10, R12 ;  /* 0x0000000a0f1a7224 */ /* 0x010fc600078e020c */
[----:B------:R-:W4:Y:S04]  /*0c10*/  LDG.E R15, desc[UR6][R4.64+0x7c] ;  /* 0x00007c06040f7981 */ /* 0x000f28000c1e1900 */
[----:B------:R-:W4:Y:S04]  /*0c20*/  LDG.E R10, desc[UR6][R8.64+-0xfa0] ;  /* 0xfff06006080a7981 */ /* 0x000f28000c1e1900 */
[----:B------:R-:W3:Y:S01]  /*0c30*/  LDG.E R12, desc[UR6][R8.64] ;  /* 0x00000006080c7981 */ /* 0x000ee2000c1e1900 */
[----:B0-----:R-:W-:Y:S01]  /*0c40*/  IADD3 R7, PT, PT, R13, 0x8ca0, RZ ;  /* 0x00008ca00d077810 */ /* 0x001fe20007ffe0ff */
[----:B-----5:R-:W-:-:S04]  /*0c50*/  IMAD R16, R19, R16, R26 ;  /* 0x0000001013107224 */ /* 0x020fc800078e021a */
[----:B------:R-:W-:Y:S01]  /*0c60*/  IMAD.WIDE R6, R7, 0x4, R2 ;  /* 0x0000000407067825 */ /* 0x000fe200078e0202 */
[----:B------:R-:W5:Y:S03]  /*0c70*/  LDG.E R19, desc[UR6][R4.64+0x84] ;  /* 0x0000840604137981 */ /* 0x000f66000c1e1900 */
[----:B------:R-:W-:Y:S02]  /*0c80*/  IMAD R16, R21, R14, R16 ;  /* 0x0000000e15107224 */ /* 0x000fe400078e0210 */
[----:B------:R0:W5:Y:S04]  /*0c90*/  LDG.E R14, desc[UR6][R8.64+0xfa0] ;  /* 0x000fa006080e7981 */ /* 0x000168000c1e1900 */
[----:B------:R-:W5:Y:S01]  /*0ca0*/  LDG.E R21, desc[UR6][R6.64+-0x1f40] ;  /* 0xffe0c00606157981 */ /* 0x000f62000c1e1900 */
[----:B------:R-:W-:Y:S01]  /*0cb0*/  IMAD R16, R27, R20, R16 ;  /* 0x000000141b107224 */ /* 0x000fe200078e0210 */
[----:B------:R-:W-:-:S02]  /*0cc0*/  IADD3 R26, PT, PT, R13, 0x9c40, RZ ;  /* 0x00009c400d1a7810 */ /* 0x000fc40007ffe0ff */
[----:B------:R-:W5:Y:S01]  /*0cd0*/  LDG.E R20, desc[UR6][R6.64] ;  /* 0x0000000606147981 */ /* 0x000f62000c1e1900 */
[----:B------:R-:W-:-:S03]  /*0ce0*/  IMAD R22, R25, R22, R16 ;  /* 0x0000001619167224 */ /* 0x000fc600078e0210 */
[----:B------:R-:W5:Y:S04]  /*0cf0*/  LDG.E R16, desc[UR6][R4.64+0x88] ;  /* 0x0000880604107981 */ /* 0x000f68000c1e1900 */
[----:B------:R-:W5:Y:S01]  /*0d00*/  LDG.E R25, desc[UR6][R6.64+-0xfa0] ;  /* 0xfff0600606197981 */ /* 0x000f62000c1e1900 */
[----:B------:R-:W-:-:S03]  /*0d10*/  IMAD R29, R29, R24, R22 ;  /* 0x000000181d1d7224 */ /* 0x000fc600078e0216 */
[----:B------:R-:W5:Y:S01]  /*0d20*/  LDG.E R22, desc[UR6][R4.64+0x8c] ;  /* 0x00008c0604167981 */ /* 0x000f62000c1e1900 */
[----:B0-----:R-:W-:-:S03]  /*0d30*/  IMAD.WIDE R8, R26, 0x4, R2 ;  /* 0x000000041a087825 */ /* 0x001fc600078e0202 */
[----:B------:R-:W5:Y:S04]  /*0d40*/  LDG.E R27, desc[UR6][R4.64+0x90] ;  /* 0x00009006041b7981 */ /* 0x000f68000c1e1900 */
[----:B------:R-:W5:Y:S04]  /*0d50*/  LDG.E R24, desc[UR6][R6.64+0xfa0] ;  /* 0x000fa00606187981 */ /* 0x000f68000c1e1900 */
[----:B------:R-:W5:Y:S04]  /*0d60*/  LDG.E R6, desc[UR6][R8.64] ;  /* 0x0000000608067981 */ /* 0x000f68000c1e1900 */
[----:B------:R-:W5:Y:S01]  /*0d70*/  LDG.E R7, desc[UR6][R4.64+0xa4] ;  /* 0x0000a40604077981 */ /* 0x000f62000c1e1900 */
[----:B--2---:R-:W-:-:S03]  /*0d80*/  IMAD R18, R18, R23, R29 ;  /* 0x0000001712127224 */ /* 0x004fc600078e021d */
[----:B------:R-:W2:Y:S04]  /*0d90*/  LDG.E R23, desc[UR6][R4.64+0x94] ;  /* 0x0000940604177981 */ /* 0x000ea8000c1e1900 */
[----:B------:R-:W2:Y:S01]  /*0da0*/  LDG.E R29, desc[UR6][R4.64+0xa0] ;  /* 0x0000a006041d7981 */ /* 0x000ea2000c1e1900 */
[----:B----4-:R-:W-:-:S03]  /*0db0*/  IMAD R18, R15, R10, R18 ;  /* 0x0000000a0f127224 */ /* 0x010fc600078e0212 */
[----:B------:R-:W4:Y:S04]  /*0dc0*/  LDG.E R10, desc[UR6][R4.64+0x98] ;  /* 0x00009806040a7981 */ /* 0x000f28000c1e1900 */
[----:B------:R-:W4:Y:S01]  /*0dd0*/  LDG.E R15, desc[UR6][R8.64+-0x1f40] ;  /* 0xffe0c006080f7981 */ /* 0x000f22000c1e1900 */
[----:B---3--:R-:W-:-:S03]  /*0de0*/  IMAD R26, R17, R12, R18 ;  /* 0x0000000c111a7224 */ /* 0x008fc600078e0212 */
[----:B------:R-:W3:Y:S04]  /*0df0*/  LDG.E R17, desc[UR6][R4.64+0x9c] ;  /* 0x00009c0604117981 */ /* 0x000ee8000c1e1900 */
[----:B------:R-:W3:Y:S04]  /*0e00*/  LDG.E R18, desc[UR6][R8.64+-0xfa0] ;  /* 0xfff0600608127981 */ /* 0x000ee8000c1e1900 */
[----:B------:R-:W3:Y:S01]  /*0e10*/  LDG.E R12, desc[UR6][R8.64+0xfa0] ;  /* 0x000fa006080c7981 */ /* 0x000ee2000c1e1900 */
[----:B-----5:R-:W-:Y:S01]  /*0e20*/  IMAD R14, R19, R14, R26 ;  /* 0x0000000e130e7224 */ /* 0x020fe200078e021a */
[----:B------:R-:W-:-:S03]  /*0e30*/  UIADD3 UR4, UPT, UPT, UR4, 0x2c, URZ ;  /* 0x0000002c04047890 */ /* 0x000fc6000fffe0ff */
[----:B------:R-:W-:-:S04]  /*0e40*/  IMAD R14, R16, R21, R14 ;  /* 0x00000015100e7224 */ /* 0x000fc800078e020e */
[----:B------:R-:W-:-:S04]  /*0e50*/  IMAD R14, R22, R25, R14 ;  /* 0x00000019160e7224 */ /* 0x000fc800078e020e */
[----:B------:R-:W-:Y:S01]  /*0e60*/  IMAD R14, R27, R20, R14 ;  /* 0x000000141b0e7224 */ /* 0x000fe200078e020e */
[----:B------:R-:W-:Y:S01]  /*0e70*/  UISETP.NE.AND UP0, UPT, UR4, 0x1f4, UPT ;  /* 0x000001f40400788c */ /* 0x000fe2000bf05270 */
[----:B------:R-:W-:Y:S02]  /*0e80*/  IADD3 R13, PT, PT, R13, 0xabe0, RZ ;  /* 0x0000abe00d0d7810 */ /* 0x000fe40007ffe0ff */
[----:B--2---:R-:W-:-:S04]  /*0e90*/  IMAD R14, R23, R24, R14 ;  /* 0x00000018170e7224 */ /* 0x004fc800078e020e */
[----:B----4-:R-:W-:Y:S01]  /*0ea0*/  IMAD R10, R10, R15, R14 ;  /* 0x0000000f0a0a7224 */ /* 0x010fe200078e020e */
[----:B------:R-:W-:-:S03]  /*0eb0*/  IADD3 R14, P0, PT, R4, 0xb0, RZ ;  /* 0x000000b0040e7810 */ /* 0x000fc60007f1e0ff */
[----:B---3--:R-:W-:-:S04]  /*0ec0*/  IMAD R10, R17, R18, R10 ;  /* 0x00000012110a7224 */ /* 0x008fc800078e020a */
[----:B------:R-:W-:Y:S01]  /*0ed0*/  IMAD R6, R29, R6, R10 ;  /* 0x000000061d067224 */ /* 0x000fe200078e020a */
[----:B------:R-:W-:-:S03]  /*0ee0*/  IADD3.X R15, PT, PT, RZ, R5, RZ, P0, !PT ;  /* 0x00000005ff0f7210 */ /* 0x000fc600007fe4ff */
[----:B------:R-:W-:Y:S01]  /*0ef0*/  IMAD R8, R7, R12, R6 ;  /* 0x0000000c07087224 */ /* 0x000fe200078e0206 */
[----:B------:R-:W-:Y:S06]  /*0f00*/  BRA.U UP0, `(.L_x_0) ;  /* 0xfffffff5007c7547 */ /* 0x000fec000b83ffff */
[----:B------:R-:W0:Y:S01]  /*0f10*/  LDC.64 R2, c[0x0][0x390] ;  /* 0x0000e400ff027b82 */ /* 0x000e220000000a00 */
[----:B------:R-:W-:-:S04]  /*0f20*/  IMAD R11, R0, 0x3e8, R11 ;  /* 0x000003e8000b7824 */ /* 0x000fc800078e020b */
[----:B0-----:R-:W-:-:S05]  /*0f30*/  IMAD.WIDE R2, R11, 0x4, R2 ;  /* 0x000000040b027825 */ /* 0x001fca00078e0202 */
[----:B------:R-:W-:Y:S01]  /*0f40*/  STG.E desc[UR6][R2.64], R8 ;  /* 0x0000000802007986 */ /* 0x000fe2000c101906 */
[----:B------:R-:W-:Y:S05]  /*0f50*/  EXIT ;  /* 0x000000000000794d */ /* 0x000fea0003800000 */
.L_x_1:
[----:B------:R-:W-:-:S00]  /*0f60*/  BRA `(.L_x_1) ;  /* 0xfffffffc00fc7947 */ /* 0x000fc0000383ffff */
[----:B------:R-:W-:-:S00]  /*0f70*/  NOP ;  /* 0x0000000000007918 */ /* 0x000fc00000000000 */
        /* <DEDUP_REMOVED lines=8> */
.L_x_2:


//--------------------- .nv.shared.reserved.0     --------------------------
	.section	.nv.shared.reserved.0,"aw",@nobits
	.weak		__nv_reservedSMEM_offset_0_alias
	.size		__nv_reservedSMEM_offset_0_alias, 0, 64
	.other		__nv_reservedSMEM_offset_0_alias,@"STO_CUDA_RESERVED_SHARED STV_DEFAULT"
__nv_reservedSMEM_offset_0_alias:
	.zero		0
	.zero		64


//--------------------- .nv.constant0._Z10matrix_mulPiS_S_ --------------------------
	.section	.nv.constant0._Z10matrix_mulPiS_S_,"a",@progbits
	.sectionflags	@""
	.align	4
.nv.constant0._Z10matrix_mulPiS_S_:
	.zero		920


//--------------------- SYMBOLS --------------------------

	.type		.nv.reservedSmem.offset0,@object
	.size		.nv.reservedSmem.offset0,0x4
